//
// Generated by NVIDIA NVVM Compiler
//
// Compiler Build ID: CL-36424714
// Cuda compilation tools, release 13.0, V13.0.88
// Based on NVVM 20.0.0
//

.version 9.0
.target sm_100
.address_size 64

	// .globl	_Z22layer_norm_backward_mpPK6__halfS1_S1_PKfS3_PfS4_S4_ii

.visible .entry _Z22layer_norm_backward_mpPK6__halfS1_S1_PKfS3_PfS4_S4_ii(
	.param .u64 .ptr .align 1 _Z22layer_norm_backward_mpPK6__halfS1_S1_PKfS3_PfS4_S4_ii_param_0,
	.param .u64 .ptr .align 1 _Z22layer_norm_backward_mpPK6__halfS1_S1_PKfS3_PfS4_S4_ii_param_1,
	.param .u64 .ptr .align 1 _Z22layer_norm_backward_mpPK6__halfS1_S1_PKfS3_PfS4_S4_ii_param_2,
	.param .u64 .ptr .align 1 _Z22layer_norm_backward_mpPK6__halfS1_S1_PKfS3_PfS4_S4_ii_param_3,
	.param .u64 .ptr .align 1 _Z22layer_norm_backward_mpPK6__halfS1_S1_PKfS3_PfS4_S4_ii_param_4,
	.param .u64 .ptr .align 1 _Z22layer_norm_backward_mpPK6__halfS1_S1_PKfS3_PfS4_S4_ii_param_5,
	.param .u64 .ptr .align 1 _Z22layer_norm_backward_mpPK6__halfS1_S1_PKfS3_PfS4_S4_ii_param_6,
	.param .u64 .ptr .align 1 _Z22layer_norm_backward_mpPK6__halfS1_S1_PKfS3_PfS4_S4_ii_param_7,
	.param .u32 _Z22layer_norm_backward_mpPK6__halfS1_S1_PKfS3_PfS4_S4_ii_param_8,
	.param .u32 _Z22layer_norm_backward_mpPK6__halfS1_S1_PKfS3_PfS4_S4_ii_param_9
)
{
	.reg .pred 	%p<14>;
	.reg .b16 	%rs<4>;
	.reg .b32 	%r<26>;
	.reg .b32 	%f<46>;
	.reg .b64 	%rd<34>;

	ld.param.u64 	%rd2, [_Z22layer_norm_backward_mpPK6__halfS1_S1_PKfS3_PfS4_S4_ii_param_1];
	ld.param.u64 	%rd4, [_Z22layer_norm_backward_mpPK6__halfS1_S1_PKfS3_PfS4_S4_ii_param_3];
	ld.param.u64 	%rd5, [_Z22layer_norm_backward_mpPK6__halfS1_S1_PKfS3_PfS4_S4_ii_param_4];
	ld.param.u64 	%rd8, [_Z22layer_norm_backward_mpPK6__halfS1_S1_PKfS3_PfS4_S4_ii_param_7];
	ld.param.u32 	%r4, [_Z22layer_norm_backward_mpPK6__halfS1_S1_PKfS3_PfS4_S4_ii_param_8];
	ld.param.u32 	%r3, [_Z22layer_norm_backward_mpPK6__halfS1_S1_PKfS3_PfS4_S4_ii_param_9];
	mov.u32 	%r1, %ctaid.x;
	mov.u32 	%r2, %tid.x;
	setp.ge.s32 	%p1, %r1, %r4;
	setp.ge.s32 	%p2, %r2, %r3;
	or.pred  	%p3, %p1, %p2;
	@%p3 bra 	$L__BB0_2;
	ld.param.u64 	%rd33, [_Z22layer_norm_backward_mpPK6__halfS1_S1_PKfS3_PfS4_S4_ii_param_6];
	ld.param.u64 	%rd32, [_Z22layer_norm_backward_mpPK6__halfS1_S1_PKfS3_PfS4_S4_ii_param_5];
	ld.param.u64 	%rd31, [_Z22layer_norm_backward_mpPK6__halfS1_S1_PKfS3_PfS4_S4_ii_param_2];
	ld.param.u64 	%rd30, [_Z22layer_norm_backward_mpPK6__halfS1_S1_PKfS3_PfS4_S4_ii_param_0];
	cvta.to.global.u64 	%rd9, %rd8;
	cvta.to.global.u64 	%rd10, %rd4;
	cvta.to.global.u64 	%rd11, %rd5;
	cvta.to.global.u64 	%rd12, %rd30;
	cvta.to.global.u64 	%rd13, %rd2;
	cvta.to.global.u64 	%rd14, %rd32;
	cvta.to.global.u64 	%rd15, %rd33;
	cvta.to.global.u64 	%rd16, %rd31;
	mul.wide.u32 	%rd17, %r1, 4;
	add.s64 	%rd18, %rd10, %rd17;
	ld.global.f32 	%f4, [%rd18];
	add.s64 	%rd19, %rd11, %rd17;
	ld.global.f32 	%f5, [%rd19];
	mad.lo.s32 	%r5, %r3, %r1, %r2;
	mul.wide.u32 	%rd20, %r5, 2;
	add.s64 	%rd21, %rd12, %rd20;
	ld.global.u16 	%rs1, [%rd21];
	// begin inline asm
	{  cvt.f32.f16 %f1, %rs1;}

	// end inline asm
	add.s64 	%rd22, %rd13, %rd20;
	ld.global.u16 	%rs2, [%rd22];
	// begin inline asm
	{  cvt.f32.f16 %f2, %rs2;}

	// end inline asm
	sub.f32 	%f6, %f2, %f4;
	mul.f32 	%f7, %f5, %f6;
	mul.wide.u32 	%rd23, %r2, 4;
	add.s64 	%rd24, %rd14, %rd23;
	mul.f32 	%f8, %f1, %f7;
	atom.global.add.f32 	%f9, [%rd24], %f8;
	add.s64 	%rd25, %rd15, %rd23;
	atom.global.add.f32 	%f10, [%rd25], %f1;
	mul.wide.u32 	%rd26, %r2, 2;
	add.s64 	%rd27, %rd16, %rd26;
	ld.global.u16 	%rs3, [%rd27];
	// begin inline asm
	{  cvt.f32.f16 %f3, %rs3;}

	// end inline asm
	mul.f32 	%f11, %f1, %f3;
	neg.f32 	%f12, %f11;
	mul.f32 	%f13, %f5, %f12;
	mul.f32 	%f14, %f7, %f11;
	mul.f32 	%f15, %f14, 0fBF000000;
	mul.f32 	%f16, %f5, %f5;
	mul.f32 	%f17, %f5, %f16;
	mul.f32 	%f18, %f17, %f15;
	mov.b32 	%r6, %f13;
	shfl.sync.down.b32	%r7|%p4, %r6, 16, 31, -1;
	mov.b32 	%f19, %r7;
	add.f32 	%f20, %f13, %f19;
	mov.b32 	%r8, %f18;
	shfl.sync.down.b32	%r9|%p5, %r8, 16, 31, -1;
	mov.b32 	%f21, %r9;
	add.f32 	%f22, %f18, %f21;
	mov.b32 	%r10, %f20;
	shfl.sync.down.b32	%r11|%p6, %r10, 8, 31, -1;
	mov.b32 	%f23, %r11;
	add.f32 	%f24, %f20, %f23;
	mov.b32 	%r12, %f22;
	shfl.sync.down.b32	%r13|%p7, %r12, 8, 31, -1;
	mov.b32 	%f25, %r13;
	add.f32 	%f26, %f22, %f25;
	mov.b32 	%r14, %f24;
	shfl.sync.down.b32	%r15|%p8, %r14, 4, 31, -1;
	mov.b32 	%f27, %r15;
	add.f32 	%f28, %f24, %f27;
	mov.b32 	%r16, %f26;
	shfl.sync.down.b32	%r17|%p9, %r16, 4, 31, -1;
	mov.b32 	%f29, %r17;
	add.f32 	%f30, %f26, %f29;
	mov.b32 	%r18, %f28;
	shfl.sync.down.b32	%r19|%p10, %r18, 2, 31, -1;
	mov.b32 	%f31, %r19;
	add.f32 	%f32, %f28, %f31;
	mov.b32 	%r20, %f30;
	shfl.sync.down.b32	%r21|%p11, %r20, 2, 31, -1;
	mov.b32 	%f33, %r21;
	add.f32 	%f34, %f30, %f33;
	mov.b32 	%r22, %f32;
	shfl.sync.down.b32	%r23|%p12, %r22, 1, 31, -1;
	mov.b32 	%f35, %r23;
	add.f32 	%f36, %f32, %f35;
	mov.b32 	%r24, %f34;
	shfl.sync.down.b32	%r25|%p13, %r24, 1, 31, -1;
	mov.b32 	%f37, %r25;
	add.f32 	%f38, %f34, %f37;
	add.f32 	%f39, %f38, %f38;
	mul.f32 	%f40, %f6, %f39;
	cvt.rn.f32.u32 	%f41, %r3;
	div.rn.f32 	%f42, %f40, %f41;
	fma.rn.f32 	%f43, %f5, %f11, %f42;
	div.rn.f32 	%f44, %f36, %f41;
	add.f32 	%f45, %f44, %f43;
	mul.wide.u32 	%rd28, %r5, 4;
	add.s64 	%rd29, %rd9, %rd28;
	st.global.f32 	[%rd29], %f45;
$L__BB0_2:
	ret;

}


// ===== COMPILED SASS (sm_100) =====

	.target	sm_100

	.elftype	@"ET_EXEC"


//--------------------- .note.nv.tkinfo           --------------------------
	.section	.note.nv.tkinfo,"",@"SHT_NOTE"
	.sectionflags	@"SHF_NOTE_NV_TKINFO"
	.tkinfo
        /*0018*/ 	.word	0x00000002
        /*0030*/ 	.string	""
        /*0030*/ 	.string	"ptxas"
        /*0030*/ 	.string	"Cuda compilation tools, release 13.0, V13.0.88"
        /*0030*/ 	.string	"Build cuda_13.0.r13.0/compiler.36424714_0"
        /*0030*/ 	.string	"-arch sm_100 -m 64 "



//--------------------- .note.nv.cuinfo           --------------------------
	.section	.note.nv.cuinfo,"",@"SHT_NOTE"
	.sectionflags	@"SHF_NOTE_NV_CUINFO"
        /*0018*/ 	.short	0x0002
        /*001a*/ 	.short	0x0064
        /*001c*/ 	.short	0x0082
	.zero		2


//--------------------- .nv.info                  --------------------------
	.section	.nv.info,"",@"SHT_CUDA_INFO"
	.align	4


	//----- nvinfo : EIATTR_REGCOUNT
	.align		4
        /*0000*/ 	.byte	0x04, 0x2f
        /*0002*/ 	.short	(.L_1 - .L_0)
	.align		4
.L_0:
        /*0004*/ 	.word	index@(_Z22layer_norm_backward_mpPK6__halfS1_S1_PKfS3_PfS4_S4_ii)
        /*0008*/ 	.word	0x00000016


	//----- nvinfo : EIATTR_FRAME_SIZE
	.align		4
.L_1:
        /*000c*/ 	.byte	0x04, 0x11
        /*000e*/ 	.short	(.L_3 - .L_2)
	.align		4
.L_2:
        /*0010*/ 	.word	index@($__internal_0_$__cuda_sm3x_div_rn_noftz_f32_slowpath)
        /*0014*/ 	.word	0x00000000


	//----- nvinfo : EIATTR_FRAME_SIZE
	.align		4
.L_3:
        /*0018*/ 	.byte	0x04, 0x11
        /*001a*/ 	.short	(.L_5 - .L_4)
	.align		4
.L_4:
        /*001c*/ 	.word	index@(_Z22layer_norm_backward_mpPK6__halfS1_S1_PKfS3_PfS4_S4_ii)
        /*0020*/ 	.word	0x00000000


	//----- nvinfo : EIATTR_MIN_STACK_SIZE
	.align		4
.L_5:
        /*0024*/ 	.byte	0x04, 0x12
        /*0026*/ 	.short	(.L_7 - .L_6)
	.align		4
.L_6:
        /*0028*/ 	.word	index@(_Z22layer_norm_backward_mpPK6__halfS1_S1_PKfS3_PfS4_S4_ii)
        /*002c*/ 	.word	0x00000000
.L_7:


//--------------------- .nv.compat                --------------------------
	.section	.nv.compat,"",@"SHT_CUDA_COMPAT_INFO"
	.align	4
        /*0000*/ 	.byte	0x02, 0x09, 0x00, 0x00, 0x02, 0x02, 0x01, 0x00, 0x02, 0x05, 0x05, 0x00, 0x03, 0x07, 0x01, 0x01
        /*0010*/ 	.byte	0x02, 0x03, 0x00, 0x00, 0x02, 0x06, 0x01, 0x00, 0x04, 0x0b, 0x08, 0x00, 0x01, 0x00, 0x00, 0x00
        /*0020*/ 	.byte	0x00, 0x00, 0x00, 0x00


//--------------------- .nv.info._Z22layer_norm_backward_mpPK6__halfS1_S1_PKfS3_PfS4_S4_ii --------------------------
	.section	.nv.info._Z22layer_norm_backward_mpPK6__halfS1_S1_PKfS3_PfS4_S4_ii,"",@"SHT_CUDA_INFO"
	.sectionflags	@""
	.align	4


	//----- nvinfo : EIATTR_CUDA_API_VERSION
	.align		4
        /*0000*/ 	.byte	0x04, 0x37
        /*0002*/ 	.short	(.L_9 - .L_8)
.L_8:
        /*0004*/ 	.word	0x00000082


	//----- nvinfo : EIATTR_KPARAM_INFO
	.align		4
.L_9:
        /*0008*/ 	.byte	0x04, 0x17
        /*000a*/ 	.short	(.L_11 - .L_10)
.L_10:
        /*000c*/ 	.word	0x00000000
        /*0010*/ 	.short	0x0009
        /*0012*/ 	.short	0x0044
        /*0014*/ 	.byte	0x00, 0xf0, 0x11, 0x00


	//----- nvinfo : EIATTR_KPARAM_INFO
	.align		4
.L_11:
        /*0018*/ 	.byte	0x04, 0x17
        /*001a*/ 	.short	(.L_13 - .L_12)
.L_12:
        /*001c*/ 	.word	0x00000000
        /*0020*/ 	.short	0x0008
        /*0022*/ 	.short	0x0040
        /*0024*/ 	.byte	0x00, 0xf0, 0x11, 0x00


	//----- nvinfo : EIATTR_KPARAM_INFO
	.align		4
.L_13:
        /*0028*/ 	.byte	0x04, 0x17
        /*002a*/ 	.short	(.L_15 - .L_14)
.L_14:
        /*002c*/ 	.word	0x00000000
        /*0030*/ 	.short	0x0007
        /*0032*/ 	.short	0x0038
        /*0034*/ 	.byte	0x00, 0xf5, 0x21, 0x00


	//----- nvinfo : EIATTR_KPARAM_INFO
	.align		4
.L_15:
        /*0038*/ 	.byte	0x04, 0x17
        /*003a*/ 	.short	(.L_17 - .L_16)
.L_16:
        /*003c*/ 	.word	0x00000000
        /*0040*/ 	.short	0x0006
        /*0042*/ 	.short	0x0030
        /*0044*/ 	.byte	0x00, 0xf5, 0x21, 0x00


	//----- nvinfo : EIATTR_KPARAM_INFO
	.align		4
.L_17:
        /*0048*/ 	.byte	0x04, 0x17
        /*004a*/ 	.short	(.L_19 - .L_18)
.L_18:
        /*004c*/ 	.word	0x00000000
        /*0050*/ 	.short	0x0005
        /*0052*/ 	.short	0x0028
        /*0054*/ 	.byte	0x00, 0xf5, 0x21, 0x00


	//----- nvinfo : EIATTR_KPARAM_INFO
	.align		4
.L_19:
        /*0058*/ 	.byte	0x04, 0x17
        /*005a*/ 	.short	(.L_21 - .L_20)
.L_20:
        /*005c*/ 	.word	0x00000000
        /*0060*/ 	.short	0x0004
        /*0062*/ 	.short	0x0020
        /*0064*/ 	.byte	0x00, 0xf5, 0x21, 0x00


	//----- nvinfo : EIATTR_KPARAM_INFO
	.align		4
.L_21:
        /*0068*/ 	.byte	0x04, 0x17
        /*006a*/ 	.short	(.L_23 - .L_22)
.L_22:
        /*006c*/ 	.word	0x00000000
        /*0070*/ 	.short	0x0003
        /*0072*/ 	.short	0x0018
        /*0074*/ 	.byte	0x00, 0xf5, 0x21, 0x00


	//----- nvinfo : EIATTR_KPARAM_INFO
	.align		4
.L_23:
        /*0078*/ 	.byte	0x04, 0x17
        /*007a*/ 	.short	(.L_25 - .L_24)
.L_24:
        /*007c*/ 	.word	0x00000000
        /*0080*/ 	.short	0x0002
        /*0082*/ 	.short	0x0010
        /*0084*/ 	.byte	0x00, 0xf5, 0x21, 0x00


	//----- nvinfo : EIATTR_KPARAM_INFO
	.align		4
.L_25:
        /*0088*/ 	.byte	0x04, 0x17
        /*008a*/ 	.short	(.L_27 - .L_26)
.L_26:
        /*008c*/ 	.word	0x00000000
        /*0090*/ 	.short	0x0001
        /*0092*/ 	.short	0x0008
        /*0094*/ 	.byte	0x00, 0xf5, 0x21, 0x00


	//----- nvinfo : EIATTR_KPARAM_INFO
	.align		4
.L_27:
        /*0098*/ 	.byte	0x04, 0x17
        /*009a*/ 	.short	(.L_29 - .L_28)
.L_28:
        /*009c*/ 	.word	0x00000000
        /*00a0*/ 	.short	0x0000
        /*00a2*/ 	.short	0x0000
        /*00a4*/ 	.byte	0x00, 0xf5, 0x21, 0x00


	//----- nvinfo : EIATTR_SPARSE_MMA_MASK
	.align		4
.L_29:
        /*00a8*/ 	.byte	0x03, 0x50
        /*00aa*/ 	.short	0x0000


	//----- nvinfo : EIATTR_MAXREG_COUNT
	.align		4
        /*00ac*/ 	.byte	0x03, 0x1b
        /*00ae*/ 	.short	0x00ff


	//----- nvinfo : EIATTR_MERCURY_ISA_VERSION
	.align		4
        /*00b0*/ 	.byte	0x03, 0x5f
        /*00b2*/ 	.short	0x0101


	//----- nvinfo : EIATTR_COOP_GROUP_MASK_REGIDS
	.align		4
        /*00b4*/ 	.byte	0x04, 0x29
        /*00b6*/ 	.short	(.L_31 - .L_30)


	//   ....[0]....
.L_30:
        /*00b8*/ 	.word	0xffffffff


	//   ....[1]....
        /*00bc*/ 	.word	0xffffffff


	//   ....[2]....
        /*00c0*/ 	.word	0xffffffff


	//   ....[3]....
        /*00c4*/ 	.word	0xffffffff


	//   ....[4]....
        /*00c8*/ 	.word	0xffffffff


	//   ....[5]....
        /*00cc*/ 	.word	0xffffffff


	//   ....[6]....
        /*00d0*/ 	.word	0xffffffff


	//   ....[7]....
        /*00d4*/ 	.word	0xffffffff


	//   ....[8]....
        /*00d8*/ 	.word	0xffffffff


	//   ....[9]....
        /*00dc*/ 	.word	0xffffffff


	//----- nvinfo : EIATTR_COOP_GROUP_INSTR_OFFSETS
	.align		4
.L_31:
        /*00e0*/ 	.byte	0x04, 0x28
        /*00e2*/ 	.short	(.L_33 - .L_32)


	//   ....[0]....
.L_32:
        /*00e4*/ 	.word	0x000002b0


	//   ....[1]....
        /*00e8*/ 	.word	0x000002d0


	//   ....[2]....
        /*00ec*/ 	.word	0x000002f0


	//   ....[3]....
        /*00f0*/ 	.word	0x00000310


	//   ....[4]....
        /*00f4*/ 	.word	0x00000330


	//   ....[5]....
        /*00f8*/ 	.word	0x00000350


	//   ....[6]....
        /*00fc*/ 	.word	0x00000370


	//   ....[7]....
        /*0100*/ 	.word	0x00000390


	//   ....[8]....
        /*0104*/ 	.word	0x000003b0


	//   ....[9]....
        /*0108*/ 	.word	0x000003f0


	//----- nvinfo : EIATTR_VRC_CTA_INIT_COUNT
	.align		4
.L_33:
        /*010c*/ 	.byte	0x02, 0x4a
	.zero		1
	.zero		1


	//----- nvinfo : EIATTR_EXIT_INSTR_OFFSETS
	.align		4
        /*0110*/ 	.byte	0x04, 0x1c
        /*0112*/ 	.short	(.L_35 - .L_34)


	//   ....[0]....
.L_34:
        /*0114*/ 	.word	0x00000060


	//   ....[1]....
        /*0118*/ 	.word	0x00000620


	//----- nvinfo : EIATTR_CRS_STACK_SIZE
	.align		4
.L_35:
        /*011c*/ 	.byte	0x04, 0x1e
        /*011e*/ 	.short	(.L_37 - .L_36)
.L_36:
        /*0120*/ 	.word	0x00000000


	//----- nvinfo : EIATTR_CBANK_PARAM_SIZE
	.align		4
.L_37:
        /*0124*/ 	.byte	0x03, 0x19
        /*0126*/ 	.short	0x0048


	//----- nvinfo : EIATTR_PARAM_CBANK
	.align		4
        /*0128*/ 	.byte	0x04, 0x0a
        /*012a*/ 	.short	(.L_39 - .L_38)
	.align		4
.L_38:
        /*012c*/ 	.word	index@(.nv.constant0._Z22layer_norm_backward_mpPK6__halfS1_S1_PKfS3_PfS4_S4_ii)
        /*0130*/ 	.short	0x0380
        /*0132*/ 	.short	0x0048


	//----- nvinfo : EIATTR_SW_WAR
	.align		4
.L_39:
        /*0134*/ 	.byte	0x04, 0x36
        /*0136*/ 	.short	(.L_41 - .L_40)
.L_40:
        /*0138*/ 	.word	0x00000008
.L_41:


//--------------------- .nv.callgraph             --------------------------
	.section	.nv.callgraph,"",@"SHT_CUDA_CALLGRAPH"
	.align	4
	.sectionentsize	8
	.align		4
        /*0000*/ 	.word	0x00000000
	.align		4
        /*0004*/ 	.word	0xffffffff
	.align		4
        /*0008*/ 	.word	0x00000000
	.align		4
        /*000c*/ 	.word	0xfffffffe
	.align		4
        /*0010*/ 	.word	0x00000000
	.align		4
        /*0014*/ 	.word	0xfffffffd
	.align		4
        /*0018*/ 	.word	0x00000000
	.align		4
        /*001c*/ 	.word	0xfffffffc


//--------------------- .text._Z22layer_norm_backward_mpPK6__halfS1_S1_PKfS3_PfS4_S4_ii --------------------------
	.section	.text._Z22layer_norm_backward_mpPK6__halfS1_S1_PKfS3_PfS4_S4_ii,"ax",@progbits
	.align	128
        .global         _Z22layer_norm_backward_mpPK6__halfS1_S1_PKfS3_PfS4_S4_ii
        .type           _Z22layer_norm_backward_mpPK6__halfS1_S1_PKfS3_PfS4_S4_ii,@function
        .size           _Z22layer_norm_backward_mpPK6__halfS1_S1_PKfS3_PfS4_S4_ii,(.L_x_16 - _Z22layer_norm_backward_mpPK6__halfS1_S1_PKfS3_PfS4_S4_ii)
        .other          _Z22layer_norm_backward_mpPK6__halfS1_S1_PKfS3_PfS4_S4_ii,@"STO_CUDA_ENTRY STV_DEFAULT"
_Z22layer_norm_backward_mpPK6__halfS1_S1_PKfS3_PfS4_S4_ii:
.text._Z22layer_norm_backward_mpPK6__halfS1_S1_PKfS3_PfS4_S4_ii:
[----:B------:R-:W-:Y:S01]  /*0000*/  LDC R1, c[0x0][0x37c] ;  /* 0x0000df00ff017b82 */ /* 0x000fe20000000800 */
[----:B------:R-:W0:Y:S01]  /*0010*/  S2R R0, SR_TID.X ;  /* 0x0000000000007919 */ /* 0x000e220000002100 */
[----:B------:R-:W0:Y:S01]  /*0020*/  LDCU.64 UR6, c[0x0][0x3c0] ;  /* 0x00007800ff0677ac */ /* 0x000e220008000a00 */
[----:B------:R-:W1:Y:S01]  /*0030*/  S2R R3, SR_CTAID.X ;  /* 0x0000000000037919 */ /* 0x000e620000002500 */
[----:B0-----:R-:W-:-:S04]  /*0040*/  ISETP.GE.AND P0, PT, R0, UR7, PT ;  /* 0x0000000700007c0c */ /* 0x001fc8000bf06270 */
[----:B-1----:R-:W-:-:S13]  /*0050*/  ISETP.GE.OR P0, PT, R3, UR6, P0 ;  /* 0x0000000603007c0c */ /* 0x002fda0008706670 */
[----:B------:R-:W-:Y:S05]  /*0060*/  @P0 EXIT ;  /* 0x000000000000094d */ /* 0x000fea0003800000 */
[----:B------:R-:W0:Y:S01]  /*0070*/  LDC.64 R8, c[0x0][0x388] ;  /* 0x0000e200ff087b82 */ /* 0x000e220000000a00 */
[----:B------:R-:W1:Y:S01]  /*0080*/  LDCU.64 UR4, c[0x0][0x358] ;  /* 0x00006b00ff0477ac */ /* 0x000e620008000a00 */
[----:B------:R-:W-:-:S06]  /*0090*/  IMAD R4, R3, UR7, R0 ;  /* 0x0000000703047c24 */ /* 0x000fcc000f8e0200 */
[----:B------:R-:W2:Y:S08]  /*00a0*/  LDC.64 R10, c[0x0][0x398] ;  /* 0x0000e600ff0a7b82 */ /* 0x000eb00000000a00 */
[----:B------:R-:W3:Y:S08]  /*00b0*/  LDC.64 R14, c[0x0][0x380] ;  /* 0x0000e000ff0e7b82 */ /* 0x000ef00000000a00 */
[----:B------:R-:W4:Y:S01]  /*00c0*/  LDC.64 R12, c[0x0][0x3a0] ;  /* 0x0000e800ff0c7b82 */ /* 0x000f220000000a00 */
[----:B0-----:R-:W-:-:S06]  /*00d0*/  IMAD.WIDE.U32 R8, R4, 0x2, R8 ;  /* 0x0000000204087825 */ /* 0x001fcc00078e0008 */
[----:B-1----:R-:W5:Y:S01]  /*00e0*/  LDG.E.U16 R8, desc[UR4][R8.64] ;  /* 0x0000000408087981 */ /* 0x002f62000c1e1500 */
[C---:B--2---:R-:W-:Y:S01]  /*00f0*/  IMAD.WIDE.U32 R10, R3.reuse, 0x4, R10 ;  /* 0x00000004030a7825 */ /* 0x044fe200078e000a */
[----:B------:R-:W0:Y:S05]  /*0100*/  LDC.64 R16, c[0x0][0x3a8] ;  /* 0x0000ea00ff107b82 */ /* 0x000e2a0000000a00 */
[----:B------:R-:W2:Y:S01]  /*0110*/  LDG.E R10, desc[UR4][R10.64] ;  /* 0x000000040a0a7981 */ /* 0x000ea2000c1e1900 */
[----:B---3--:R-:W-:Y:S02]  /*0120*/  IMAD.WIDE.U32 R14, R4, 0x2, R14 ;  /* 0x00000002040e7825 */ /* 0x008fe400078e000e */
[----:B------:R-:W1:Y:S04]  /*0130*/  LDC.64 R6, c[0x0][0x3b0] ;  /* 0x0000ec00ff067b82 */ /* 0x000e680000000a00 */
[----:B------:R-:W3:Y:S01]  /*0140*/  LDG.E.U16 R14, desc[UR4][R14.64] ;  /* 0x000000040e0e7981 */ /* 0x000ee2000c1e1500 */
[----:B----4-:R-:W-:-:S03]  /*0150*/  IMAD.WIDE.U32 R12, R3, 0x4, R12 ;  /* 0x00000004030c7825 */ /* 0x010fc600078e000c */
[----:B------:R-:W4:Y:S02]  /*0160*/  LDC.64 R2, c[0x0][0x390] ;  /* 0x0000e400ff027b82 */ /* 0x000f240000000a00 */
[----:B------:R-:W3:Y:S01]  /*0170*/  LDG.E R5, desc[UR4][R12.64] ;  /* 0x000000040c057981 */ /* 0x000ee2000c1e1900 */
[----:B0-----:R-:W-:-:S04]  /*0180*/  IMAD.WIDE.U32 R16, R0, 0x4, R16 ;  /* 0x0000000400107825 */ /* 0x001fc800078e0010 */
[----:B----4-:R-:W-:-:S04]  /*0190*/  IMAD.WIDE.U32 R2, R0, 0x2, R2 ;  /* 0x0000000200027825 */ /* 0x010fc800078e0002 */
[----:B-----5:R-:W-:-:S05]  /*01a0*/  HADD2.F32 R19, -RZ, R8.H0_H0 ;  /* 0x20000008ff137230 */ /* 0x020fca0000004100 */
[----:B--2---:R-:W-:Y:S01]  /*01b0*/  FADD R8, -R10, R19 ;  /* 0x000000130a087221 */ /* 0x004fe20000000100 */
[----:B-1----:R-:W-:-:S04]  /*01c0*/  IMAD.WIDE.U32 R10, R0, 0x4, R6 ;  /* 0x00000004000a7825 */ /* 0x002fc800078e0006 */
[----:B---3--:R-:W-:Y:S02]  /*01d0*/  HADD2.F32 R9, -RZ, R14.H0_H0 ;  /* 0x2000000eff097230 */ /* 0x008fe40000004100 */
[----:B------:R-:W-:-:S04]  /*01e0*/  FMUL R18, R5, R8 ;  /* 0x0000000805127220 */ /* 0x000fc80000400000 */
[----:B------:R-:W-:-:S05]  /*01f0*/  FMUL R19, R9, R18 ;  /* 0x0000001209137220 */ /* 0x000fca0000400000 */
[----:B------:R-:W-:Y:S04]  /*0200*/  REDG.E.ADD.F32.FTZ.RN.STRONG.GPU desc[UR4][R16.64], R19 ;  /* 0x00000013100079a6 */ /* 0x000fe8000c12f304 */
[----:B------:R-:W-:Y:S04]  /*0210*/  REDG.E.ADD.F32.FTZ.RN.STRONG.GPU desc[UR4][R10.64], R9 ;  /* 0x000000090a0079a6 */ /* 0x000fe8000c12f304 */
[----:B------:R-:W2:Y:S01]  /*0220*/  LDG.E.U16 R2, desc[UR4][R2.64] ;  /* 0x0000000402027981 */ /* 0x000ea2000c1e1500 */
[----:B------:R-:W-:-:S04]  /*0230*/  FMUL R0, R5, R5 ;  /* 0x0000000505007220 */ /* 0x000fc80000400000 */
[----:B------:R-:W-:Y:S01]  /*0240*/  FMUL R7, R5, R0 ;  /* 0x0000000005077220 */ /* 0x000fe20000400000 */
[----:B------:R-:W-:Y:S01]  /*0250*/  BSSY.RECONVERGENT B0, `(.L_x_0) ;  /* 0x0000029000007945 */ /* 0x000fe20003800200 */
[----:B--2---:R-:W-:-:S05]  /*0260*/  HADD2.F32 R6, -RZ, R2.H0_H0 ;  /* 0x20000002ff067230 */ /* 0x004fca0000004100 */
[----:B------:R-:W-:-:S04]  /*0270*/  FMUL R6, R9, R6 ;  /* 0x0000000609067220 */ /* 0x000fc80000400000 */
[----:B------:R-:W-:-:S04]  /*0280*/  FMUL R18, R18, R6 ;  /* 0x0000000612127220 */ /* 0x000fc80000400000 */
[----:B------:R-:W-:-:S04]  /*0290*/  FMUL R18, R18, -0.5 ;  /* 0xbf00000012127820 */ /* 0x000fc80000400000 */
[----:B------:R-:W-:-:S05]  /*02a0*/  FMUL R7, R18, R7 ;  /* 0x0000000712077220 */ /* 0x000fca0000400000 */
[----:B------:R-:W0:Y:S01]  /*02b0*/  SHFL.DOWN PT, R12, R7, 0x10, 0x1f ;  /* 0x0a001f00070c7f89 */ /* 0x000e2200000e0000 */
[----:B------:R-:W-:-:S05]  /*02c0*/  FMUL R0, R5, -R6 ;  /* 0x8000000605007220 */ /* 0x000fca0000400000 */
[----:B------:R-:W1:Y:S01]  /*02d0*/  SHFL.DOWN PT, R9, R0, 0x10, 0x1f ;  /* 0x0a001f0000097f89 */ /* 0x000e6200000e0000 */
[----:B0-----:R-:W-:-:S05]  /*02e0*/  FADD R12, R7, R12 ;  /* 0x0000000c070c7221 */ /* 0x001fca0000000000 */
[----:B------:R-:W0:Y:S01]  /*02f0*/  SHFL.DOWN PT, R3, R12, 0x8, 0x1f ;  /* 0x09001f000c037f89 */ /* 0x000e2200000e0000 */
[----:B-1----:R-:W-:-:S05]  /*0300*/  FADD R9, R0, R9 ;  /* 0x0000000900097221 */ /* 0x002fca0000000000 */
        /* <DEDUP_REMOVED lines=11> */
[----:B------:R-:W-:-:S04]  /*03c0*/  I2FP.F32.U32 R3, UR7 ;  /* 0x0000000700037c45 */ /* 0x000fc80008201000 */
[----:B------:R-:W2:Y:S01]  /*03d0*/  MUFU.RCP R12, R3 ;  /* 0x00000003000c7308 */ /* 0x000ea20000001000 */
[----:B-1----:R-:W-:-:S05]  /*03e0*/  FADD R7, R0, R7 ;  /* 0x0000000700077221 */ /* 0x002fca0000000000 */
[----:B------:R-:W1:Y:S01]  /*03f0*/  SHFL.DOWN PT, R10, R7, 0x1, 0x1f ;  /* 0x08201f00070a7f89 */ /* 0x000e6200000e0000 */
[----:B0-----:R-:W-:-:S04]  /*0400*/  FADD R13, R14, R13 ;  /* 0x0000000d0e0d7221 */ /* 0x001fc80000000000 */
[----:B------:R-:W-:-:S04]  /*0410*/  FADD R13, R13, R13 ;  /* 0x0000000d0d0d7221 */ /* 0x000fc80000000000 */
[----:B------:R-:W-:Y:S01]  /*0420*/  FMUL R2, R8, R13 ;  /* 0x0000000d08027220 */ /* 0x000fe20000400000 */
[----:B--2---:R-:W-:-:S03]  /*0430*/  FFMA R9, -R3, R12, 1 ;  /* 0x3f80000003097423 */ /* 0x004fc6000000010c */
[----:B------:R-:W0:Y:S01]  /*0440*/  FCHK P0, R2, R3 ;  /* 0x0000000302007302 */ /* 0x000e220000000000 */
[----:B------:R-:W-:-:S04]  /*0450*/  FFMA R9, R12, R9, R12 ;  /* 0x000000090c097223 */ /* 0x000fc8000000000c */
[----:B------:R-:W-:-:S04]  /*0460*/  FFMA R8, R2, R9, RZ ;  /* 0x0000000902087223 */ /* 0x000fc800000000ff */
[----:B------:R-:W-:Y:S01]  /*0470*/  FFMA R11, -R3, R8, R2 ;  /* 0x00000008030b7223 */ /* 0x000fe20000000102 */
[----:B-1----:R-:W-:-:S03]  /*0480*/  FADD R0, R7, R10 ;  /* 0x0000000a07007221 */ /* 0x002fc60000000000 */
[----:B------:R-:W-:Y:S01]  /*0490*/  FFMA R8, R9, R11, R8 ;  /* 0x0000000b09087223 */ /* 0x000fe20000000008 */
[----:B0-----:R-:W-:Y:S06]  /*04a0*/  @!P0 BRA `(.L_x_1) ;  /* 0x00000000000c8947 */ /* 0x001fec0003800000 */
[----:B------:R-:W-:-:S07]  /*04b0*/  MOV R8, 0x4d0 ;  /* 0x000004d000087802 */ /* 0x000fce0000000f00 */
[----:B------:R-:W-:Y:S05]  /*04c0*/  CALL.REL.NOINC `($__internal_0_$__cuda_sm3x_div_rn_noftz_f32_slowpath) ;  /* 0x0000000000587944 */ /* 0x000fea0003c00000 */
[----:B------:R-:W-:-:S07]  /*04d0*/  MOV R8, R2 ;  /* 0x0000000200087202 */ /* 0x000fce0000000f00 */
.L_x_1:
[----:B------:R-:W-:Y:S05]  /*04e0*/  BSYNC.RECONVERGENT B0 ;  /* 0x0000000000007941 */ /* 0x000fea0003800200 */
.L_x_0:
[----:B------:R-:W0:Y:S01]  /*04f0*/  MUFU.RCP R2, R3 ;  /* 0x0000000300027308 */ /* 0x000e220000001000 */
[----:B------:R-:W-:Y:S01]  /*0500*/  BSSY.RECONVERGENT B0, `(.L_x_2) ;  /* 0x000000d000007945 */ /* 0x000fe20003800200 */
[----:B------:R-:W-:-:S06]  /*0510*/  FFMA R5, R5, R6, R8 ;  /* 0x0000000605057223 */ /* 0x000fcc0000000008 */
[----:B------:R-:W1:Y:S01]  /*0520*/  FCHK P0, R0, R3 ;  /* 0x0000000300007302 */ /* 0x000e620000000000 */
[----:B0-----:R-:W-:-:S04]  /*0530*/  FFMA R7, -R3, R2, 1 ;  /* 0x3f80000003077423 */ /* 0x001fc80000000102 */
[----:B------:R-:W-:-:S04]  /*0540*/  FFMA R9, R2, R7, R2 ;  /* 0x0000000702097223 */ /* 0x000fc80000000002 */
[----:B------:R-:W-:-:S04]  /*0550*/  FFMA R2, R0, R9, RZ ;  /* 0x0000000900027223 */ /* 0x000fc800000000ff */
[----:B------:R-:W-:-:S04]  /*0560*/  FFMA R7, -R3, R2, R0 ;  /* 0x0000000203077223 */ /* 0x000fc80000000100 */
[----:B------:R-:W-:Y:S01]  /*0570*/  FFMA R6, R9, R7, R2 ;  /* 0x0000000709067223 */ /* 0x000fe20000000002 */
[----:B-1----:R-:W-:Y:S06]  /*0580*/  @!P0 BRA `(.L_x_3) ;  /* 0x0000000000108947 */ /* 0x002fec0003800000 */
[----:B------:R-:W-:Y:S02]  /*0590*/  MOV R2, R0 ;  /* 0x0000000000027202 */ /* 0x000fe40000000f00 */
[----:B------:R-:W-:-:S07]  /*05a0*/  MOV R8, 0x5c0 ;  /* 0x000005c000087802 */ /* 0x000fce0000000f00 */
[----:B------:R-:W-:Y:S05]  /*05b0*/  CALL.REL.NOINC `($__internal_0_$__cuda_sm3x_div_rn_noftz_f32_slowpath) ;  /* 0x00000000001c7944 */ /* 0x000fea0003c00000 */
[----:B------:R-:W-:-:S07]  /*05c0*/  IMAD.MOV.U32 R6, RZ, RZ, R2 ;  /* 0x000000ffff067224 */ /* 0x000fce00078e0002 */
.L_x_3:
[----:B------:R-:W-:Y:S05]  /*05d0*/  BSYNC.RECONVERGENT B0 ;  /* 0x0000000000007941 */ /* 0x000fea0003800200 */
.L_x_2:
[----:B------:R-:W0:Y:S01]  /*05e0*/  LDC.64 R2, c[0x0][0x3b8] ;  /* 0x0000ee00ff027b82 */ /* 0x000e220000000a00 */
[----:B------:R-:W-:Y:S01]  /*05f0*/  FADD R7, R5, R6 ;  /* 0x0000000605077221 */ /* 0x000fe20000000000 */
[----:B0-----:R-:W-:-:S05]  /*0600*/  IMAD.WIDE.U32 R4, R4, 0x4, R2 ;  /* 0x0000000404047825 */ /* 0x001fca00078e0002 */
[----:B------:R-:W-:Y:S01]  /*0610*/  STG.E desc[UR4][R4.64], R7 ;  /* 0x0000000704007986 */ /* 0x000fe2000c101904 */
[----:B------:R-:W-:Y:S05]  /*0620*/  EXIT ;  /* 0x000000000000794d */ /* 0x000fea0003800000 */
        .weak           $__internal_0_$__cuda_sm3x_div_rn_noftz_f32_slowpath
        .type           $__internal_0_$__cuda_sm3x_div_rn_noftz_f32_slowpath,@function
        .size           $__internal_0_$__cuda_sm3x_div_rn_noftz_f32_slowpath,(.L_x_16 - $__internal_0_$__cuda_sm3x_div_rn_noftz_f32_slowpath)
$__internal_0_$__cuda_sm3x_div_rn_noftz_f32_slowpath:
[--C-:B------:R-:W-:Y:S01]  /*0630*/  SHF.R.U32.HI R9, RZ, 0x17, R3.reuse ;  /* 0x00000017ff097819 */ /* 0x100fe20000011603 */
[----:B------:R-:W-:Y:S01]  /*0640*/  BSSY.RECONVERGENT B1, `(.L_x_4) ;  /* 0x0000063000017945 */ /* 0x000fe20003800200 */
[----:B------:R-:W-:Y:S01]  /*0650*/  SHF.R.U32.HI R7, RZ, 0x17, R2 ;  /* 0x00000017ff077819 */ /* 0x000fe20000011602 */
[----:B------:R-:W-:Y:S01]  /*0660*/  IMAD.MOV.U32 R11, RZ, RZ, R3 ;  /* 0x000000ffff0b7224 */ /* 0x000fe200078e0003 */
[----:B------:R-:W-:Y:S02]  /*0670*/  LOP3.LUT R9, R9, 0xff, RZ, 0xc0, !PT ;  /* 0x000000ff09097812 */ /* 0x000fe400078ec0ff */
[----:B------:R-:W-:Y:S02]  /*0680*/  LOP3.LUT R14, R7, 0xff, RZ, 0xc0, !PT ;  /* 0x000000ff070e7812 */ /* 0x000fe400078ec0ff */
[----:B------:R-:W-:Y:S02]  /*0690*/  IADD3 R12, PT, PT, R9, -0x1, RZ ;  /* 0xffffffff090c7810 */ /* 0x000fe40007ffe0ff */
[----:B------:R-:W-:-:S02]  /*06a0*/  IADD3 R10, PT, PT, R14, -0x1, RZ ;  /* 0xffffffff0e0a7810 */ /* 0x000fc40007ffe0ff */
[----:B------:R-:W-:-:S04]  /*06b0*/  ISETP.GT.U32.AND P0, PT, R12, 0xfd, PT ;  /* 0x000000fd0c00780c */ /* 0x000fc80003f04070 */
[----:B------:R-:W-:-:S13]  /*06c0*/  ISETP.GT.U32.OR P0, PT, R10, 0xfd, P0 ;  /* 0x000000fd0a00780c */ /* 0x000fda0000704470 */
[----:B------:R-:W-:Y:S01]  /*06d0*/  @!P0 MOV R7, RZ ;  /* 0x000000ff00078202 */ /* 0x000fe20000000f00 */
[----:B------:R-:W-:Y:S06]  /*06e0*/  @!P0 BRA `(.L_x_5) ;  /* 0x00000000005c8947 */ /* 0x000fec0003800000 */
[----:B------:R-:W-:Y:S02]  /*06f0*/  FSETP.GTU.FTZ.AND P0, PT, |R2|, +INF , PT ;  /* 0x7f8000000200780b */ /* 0x000fe40003f1c200 */
[----:B------:R-:W-:-:S04]  /*0700*/  FSETP.GTU.FTZ.AND P1, PT, |R3|, +INF , PT ;  /* 0x7f8000000300780b */ /* 0x000fc80003f3c200 */
[----:B------:R-:W-:-:S13]  /*0710*/  PLOP3.LUT P0, PT, P0, P1, PT, 0xf8, 0x8f ;  /* 0x00000000008f781c */ /* 0x000fda0000703f70 */
[----:B------:R-:W-:Y:S05]  /*0720*/  @P0 BRA `(.L_x_6) ;  /* 0x00000004004c0947 */ /* 0x000fea0003800000 */
[----:B------:R-:W-:-:S13]  /*0730*/  LOP3.LUT P0, RZ, R11, 0x7fffffff, R2, 0xc8, !PT ;  /* 0x7fffffff0bff7812 */ /* 0x000fda000780c802 */
[----:B------:R-:W-:Y:S05]  /*0740*/  @!P0 BRA `(.L_x_7) ;  /* 0x00000004003c8947 */ /* 0x000fea0003800000 */
[C---:B------:R-:W-:Y:S02]  /*0750*/  FSETP.NEU.FTZ.AND P2, PT, |R2|.reuse, +INF , PT ;  /* 0x7f8000000200780b */ /* 0x040fe40003f5d200 */
[----:B------:R-:W-:Y:S02]  /*0760*/  FSETP.NEU.FTZ.AND P1, PT, |R3|, +INF , PT ;  /* 0x7f8000000300780b */ /* 0x000fe40003f3d200 */
[----:B------:R-:W-:-:S11]  /*0770*/  FSETP.NEU.FTZ.AND P0, PT, |R2|, +INF , PT ;  /* 0x7f8000000200780b */ /* 0x000fd60003f1d200 */
[----:B------:R-:W-:Y:S05]  /*0780*/  @!P1 BRA !P2, `(.L_x_7) ;  /* 0x00000004002c9947 */ /* 0x000fea0005000000 */
[----:B------:R-:W-:-:S04]  /*0790*/  LOP3.LUT P2, RZ, R2, 0x7fffffff, RZ, 0xc0, !PT ;  /* 0x7fffffff02ff7812 */ /* 0x000fc8000784c0ff */
[----:B------:R-:W-:-:S13]  /*07a0*/  PLOP3.LUT P1, PT, P1, P2, PT, 0x2f, 0xf2 ;  /* 0x0000000000f2781c */ /* 0x000fda0000f24577 */
[----:B------:R-:W-:Y:S05]  /*07b0*/  @P1 BRA `(.L_x_8) ;  /* 0x0000000400181947 */ /* 0x000fea0003800000 */
[----:B------:R-:W-:-:S04]  /*07c0*/  LOP3.LUT P1, RZ, R11, 0x7fffffff, RZ, 0xc0, !PT ;  /* 0x7fffffff0bff7812 */ /* 0x000fc8000782c0ff */
[----:B------:R-:W-:-:S13]  /*07d0*/  PLOP3.LUT P0, PT, P0, P1, PT, 0x2f, 0xf2 ;  /* 0x0000000000f2781c */ /* 0x000fda0000702577 */
[----:B------:R-:W-:Y:S05]  /*07e0*/  @P0 BRA `(.L_x_9) ;  /* 0x0000000400000947 */ /* 0x000fea0003800000 */
[----:B------:R-:W-:Y:S02]  /*07f0*/  ISETP.GE.AND P0, PT, R10, RZ, PT ;  /* 0x000000ff0a00720c */ /* 0x000fe40003f06270 */
[----:B------:R-:W-:-:S11]  /*0800*/  ISETP.GE.AND P1, PT, R12, RZ, PT ;  /* 0x000000ff0c00720c */ /* 0x000fd60003f26270 */
[----:B------:R-:W-:Y:S01]  /*0810*/  @P0 MOV R7, RZ ;  /* 0x000000ff00070202 */ /* 0x000fe20000000f00 */
[----:B------:R-:W-:Y:S02]  /*0820*/  @!P0 IMAD.MOV.U32 R7, RZ, RZ, -0x40 ;  /* 0xffffffc0ff078424 */ /* 0x000fe400078e00ff */
[----:B------:R-:W-:Y:S01]  /*0830*/  @!P0 FFMA R2, R2, 1.84467440737095516160e+19, RZ ;  /* 0x5f80000002028823 */ /* 0x000fe200000000ff */
[----:B------:R-:W-:Y:S02]  /*0840*/  @!P1 FFMA R11, R3, 1.84467440737095516160e+19, RZ ;  /* 0x5f800000030b9823 */ /* 0x000fe400000000ff */
[----:B------:R-:W-:-:S07]  /*0850*/  @!P1 IADD3 R7, PT, PT, R7, 0x40, RZ ;  /* 0x0000004007079810 */ /* 0x000fce0007ffe0ff */
.L_x_5:
[----:B------:R-:W-:Y:S01]  /*0860*/  LEA R10, R9, 0xc0800000, 0x17 ;  /* 0xc0800000090a7811 */ /* 0x000fe200078eb8ff */
[----:B------:R-:W-:Y:S03]  /*0870*/  BSSY.RECONVERGENT B2, `(.L_x_10) ;  /* 0x0000036000027945 */ /* 0x000fe60003800200 */
[----:B------:R-:W-:Y:S01]  /*0880*/  IADD3 R11, PT, PT, -R10, R11, RZ ;  /* 0x0000000b0a0b7210 */ /* 0x000fe20007ffe1ff */
[----:B------:R-:W-:-:S03]  /*0890*/  VIADD R10, R14, 0xffffff81 ;  /* 0xffffff810e0a7836 */ /* 0x000fc60000000000 */
[----:B------:R-:W0:Y:S01]  /*08a0*/  MUFU.RCP R12, R11 ;  /* 0x0000000b000c7308 */ /* 0x000e220000001000 */
[----:B------:R-:W-:Y:S01]  /*08b0*/  FADD.FTZ R13, -R11, -RZ ;  /* 0x800000ff0b0d7221 */ /* 0x000fe20000010100 */
[C---:B------:R-:W-:Y:S01]  /*08c0*/  IMAD R2, R10.reuse, -0x800000, R2 ;  /* 0xff8000000a027824 */ /* 0x040fe200078e0202 */
[----:B------:R-:W-:-:S04]  /*08d0*/  IADD3 R10, PT, PT, R10, 0x7f, -R9 ;  /* 0x0000007f0a0a7810 */ /* 0x000fc80007ffe809 */
[----:B------:R-:W-:Y:S01]  /*08e0*/  IADD3 R10, PT, PT, R10, R7, RZ ;  /* 0x000000070a0a7210 */ /* 0x000fe20007ffe0ff */
[----:B0-----:R-:W-:-:S04]  /*08f0*/  FFMA R15, R12, R13, 1 ;  /* 0x3f8000000c0f7423 */ /* 0x001fc8000000000d */
[----:B------:R-:W-:-:S04]  /*0900*/  FFMA R17, R12, R15, R12 ;  /* 0x0000000f0c117223 */ /* 0x000fc8000000000c */
[----:B------:R-:W-:-:S04]  /*0910*/  FFMA R12, R2, R17, RZ ;  /* 0x00000011020c7223 */ /* 0x000fc800000000ff */
[----:B------:R-:W-:-:S04]  /*0920*/  FFMA R15, R13, R12, R2 ;  /* 0x0000000c0d0f7223 */ /* 0x000fc80000000002 */
[----:B------:R-:W-:-:S04]  /*0930*/  FFMA R12, R17, R15, R12 ;  /* 0x0000000f110c7223 */ /* 0x000fc8000000000c */
[----:B------:R-:W-:-:S04]  /*0940*/  FFMA R13, R13, R12, R2 ;  /* 0x0000000c0d0d7223 */ /* 0x000fc80000000002 */
[----:B------:R-:W-:-:S05]  /*0950*/  FFMA R2, R17, R13, R12 ;  /* 0x0000000d11027223 */ /* 0x000fca000000000c */
[----:B------:R-:W-:-:S04]  /*0960*/  SHF.R.U32.HI R9, RZ, 0x17, R2 ;  /* 0x00000017ff097819 */ /* 0x000fc80000011602 */
[----:B------:R-:W-:-:S04]  /*0970*/  LOP3.LUT R9, R9, 0xff, RZ, 0xc0, !PT ;  /* 0x000000ff09097812 */ /* 0x000fc800078ec0ff */
[----:B------:R-:W-:-:S05]  /*0980*/  IADD3 R11, PT, PT, R9, R10, RZ ;  /* 0x0000000a090b7210 */ /* 0x000fca0007ffe0ff */
[----:B------:R-:W-:-:S05]  /*0990*/  VIADD R7, R11, 0xffffffff ;  /* 0xffffffff0b077836 */ /* 0x000fca0000000000 */
[----:B------:R-:W-:-:S13]  /*09a0*/  ISETP.GE.U32.AND P0, PT, R7, 0xfe, PT ;  /* 0x000000fe0700780c */ /* 0x000fda0003f06070 */
[----:B------:R-:W-:Y:S05]  /*09b0*/  @!P0 BRA `(.L_x_11) ;  /* 0x0000000000808947 */ /* 0x000fea0003800000 */
[----:B------:R-:W-:-:S13]  /*09c0*/  ISETP.GT.AND P0, PT, R11, 0xfe, PT ;  /* 0x000000fe0b00780c */ /* 0x000fda0003f04270 */
[----:B------:R-:W-:Y:S05]  /*09d0*/  @P0 BRA `(.L_x_12) ;  /* 0x00000000006c0947 */ /* 0x000fea0003800000 */
[----:B------:R-:W-:-:S13]  /*09e0*/  ISETP.GE.AND P0, PT, R11, 0x1, PT ;  /* 0x000000010b00780c */ /* 0x000fda0003f06270 */
[----:B------:R-:W-:Y:S05]  /*09f0*/  @P0 BRA `(.L_x_13) ;  /* 0x0000000000740947 */ /* 0x000fea0003800000 */
[----:B------:R-:W-:Y:S02]  /*0a00*/  ISETP.GE.AND P0, PT, R11, -0x18, PT ;  /* 0xffffffe80b00780c */ /* 0x000fe40003f06270 */
[----:B------:R-:W-:-:S11]  /*0a10*/  LOP3.LUT R2, R2, 0x80000000, RZ, 0xc0, !PT ;  /* 0x8000000002027812 */ /* 0x000fd600078ec0ff */
[----:B------:R-:W-:Y:S05]  /*0a20*/  @!P0 BRA `(.L_x_13) ;  /* 0x0000000000688947 */ /* 0x000fea0003800000 */
[CCC-:B------:R-:W-:Y:S01]  /*0a30*/  FFMA.RZ R7, R17.reuse, R13.reuse, R12.reuse ;  /* 0x0000000d11077223 */ /* 0x1c0fe2000000c00c */
[-CC-:B------:R-:W-:Y:S01]  /*0a40*/  FFMA.RM R10, R17, R13.reuse, R12.reuse ;  /* 0x0000000d110a7223 */ /* 0x180fe2000000400c */
[C---:B------:R-:W-:Y:S02]  /*0a50*/  ISETP.NE.AND P2, PT, R11.reuse, RZ, PT ;  /* 0x000000ff0b00720c */ /* 0x040fe40003f45270 */
[----:B------:R-:W-:Y:S02]  /*0a60*/  ISETP.NE.AND P1, PT, R11, RZ, PT ;  /* 0x000000ff0b00720c */ /* 0x000fe40003f25270 */
[----:B------:R-:W-:Y:S01]  /*0a70*/  LOP3.LUT R9, R7, 0x7fffff, RZ, 0xc0, !PT ;  /* 0x007fffff07097812 */ /* 0x000fe200078ec0ff */
[----:B------:R-:W-:Y:S01]  /*0a80*/  FFMA.RP R7, R17, R13, R12 ;  /* 0x0000000d11077223 */ /* 0x000fe2000000800c */
[----:B------:R-:W-:Y:S02]  /*0a90*/  IADD3 R12, PT, PT, R11, 0x20, RZ ;  /* 0x000000200b0c7810 */ /* 0x000fe40007ffe0ff */
[----:B------:R-:W-:-:S02]  /*0aa0*/  LOP3.LUT R9, R9, 0x800000, RZ, 0xfc, !PT ;  /* 0x0080000009097812 */ /* 0x000fc400078efcff */
[----:B------:R-:W-:Y:S02]  /*0ab0*/  IADD3 R11, PT, PT, -R11, RZ, RZ ;  /* 0x000000ff0b0b7210 */ /* 0x000fe40007ffe1ff */
[----:B------:R-:W-:Y:S02]  /*0ac0*/  SHF.L.U32 R12, R9, R12, RZ ;  /* 0x0000000c090c7219 */ /* 0x000fe400000006ff */
[----:B------:R-:W-:Y:S02]  /*0ad0*/  FSETP.NEU.FTZ.AND P0, PT, R7, R10, PT ;  /* 0x0000000a0700720b */ /* 0x000fe40003f1d000 */
[----:B------:R-:W-:Y:S02]  /*0ae0*/  SEL R10, R11, RZ, P2 ;  /* 0x000000ff0b0a7207 */ /* 0x000fe40001000000 */
[----:B------:R-:W-:Y:S02]  /*0af0*/  ISETP.NE.AND P1, PT, R12, RZ, P1 ;  /* 0x000000ff0c00720c */ /* 0x000fe40000f25270 */
[----:B------:R-:W-:-:S02]  /*0b00*/  SHF.R.U32.HI R10, RZ, R10, R9 ;  /* 0x0000000aff0a7219 */ /* 0x000fc40000011609 */
[----:B------:R-:W-:Y:S02]  /*0b10*/  PLOP3.LUT P0, PT, P0, P1, PT, 0xf8, 0x8f ;  /* 0x00000000008f781c */ /* 0x000fe40000703f70 */
[----:B------:R-:W-:Y:S02]  /*0b20*/  SHF.R.U32.HI R12, RZ, 0x1, R10 ;  /* 0x00000001ff0c7819 */ /* 0x000fe4000001160a */
[----:B------:R-:W-:-:S04]  /*0b30*/  SEL R7, RZ, 0x1, !P0 ;  /* 0x00000001ff077807 */ /* 0x000fc80004000000 */
[----:B------:R-:W-:-:S04]  /*0b40*/  LOP3.LUT R7, R7, 0x1, R12, 0xf8, !PT ;  /* 0x0000000107077812 */ /* 0x000fc800078ef80c */
[----:B------:R-:W-:-:S05]  /*0b50*/  LOP3.LUT R7, R7, R10, RZ, 0xc0, !PT ;  /* 0x0000000a07077212 */ /* 0x000fca00078ec0ff */
[----:B------:R-:W-:-:S05]  /*0b60*/  IMAD.IADD R7, R12, 0x1, R7 ;  /* 0x000000010c077824 */ /* 0x000fca00078e0207 */
[----:B------:R-:W-:Y:S01]  /*0b70*/  LOP3.LUT R2, R7, R2, RZ, 0xfc, !PT ;  /* 0x0000000207027212 */ /* 0x000fe200078efcff */
[----:B------:R-:W-:Y:S06]  /*0b80*/  BRA `(.L_x_13) ;  /* 0x0000000000107947 */ /* 0x000fec0003800000 */
.L_x_12:
[----:B------:R-:W-:-:S04]  /*0b90*/  LOP3.LUT R2, R2, 0x80000000, RZ, 0xc0, !PT ;  /* 0x8000000002027812 */ /* 0x000fc800078ec0ff */
[----:B------:R-:W-:Y:S01]  /*0ba0*/  LOP3.LUT R2, R2, 0x7f800000, RZ, 0xfc, !PT ;  /* 0x7f80000002027812 */ /* 0x000fe200078efcff */
[----:B------:R-:W-:Y:S06]  /*0bb0*/  BRA `(.L_x_13) ;  /* 0x0000000000047947 */ /* 0x000fec0003800000 */
.L_x_11:
[----:B------:R-:W-:-:S07]  /*0bc0*/  LEA R2, R10, R2, 0x17 ;  /* 0x000000020a027211 */ /* 0x000fce00078eb8ff */
.L_x_13:
[----:B------:R-:W-:Y:S05]  /*0bd0*/  BSYNC.RECONVERGENT B2 ;  /* 0x0000000000027941 */ /* 0x000fea0003800200 */
.L_x_10:
[----:B------:R-:W-:Y:S05]  /*0be0*/  BRA `(.L_x_14) ;  /* 0x0000000000207947 */ /* 0x000fea0003800000 */
.L_x_9:
[----:B------:R-:W-:-:S04]  /*0bf0*/  LOP3.LUT R2, R11, 0x80000000, R2, 0x48, !PT ;  /* 0x800000000b027812 */ /* 0x000fc800078e4802 */
[----:B------:R-:W-:Y:S01]  /*0c00*/  LOP3.LUT R2, R2, 0x7f800000, RZ, 0xfc, !PT ;  /* 0x7f80000002027812 */ /* 0x000fe200078efcff */
[----:B------:R-:W-:Y:S06]  /*0c10*/  BRA `(.L_x_14) ;  /* 0x0000000000147947 */ /* 0x000fec0003800000 */
.L_x_8:
[----:B------:R-:W-:Y:S01]  /*0c20*/  LOP3.LUT R2, R11, 0x80000000, R2, 0x48, !PT ;  /* 0x800000000b027812 */ /* 0x000fe200078e4802 */
[----:B------:R-:W-:Y:S06]  /*0c30*/  BRA `(.L_x_14) ;  /* 0x00000000000c7947 */ /* 0x000fec0003800000 */
.L_x_7:
[----:B------:R-:W0:Y:S01]  /*0c40*/  MUFU.RSQ R2, -QNAN ;  /* 0xffc0000000027908 */ /* 0x000e220000001400 */
[----:B------:R-:W-:Y:S05]  /*0c50*/  BRA `(.L_x_14) ;  /* 0x0000000000047947 */ /* 0x000fea0003800000 */
.L_x_6:
[----:B------:R-:W-:-:S07]  /*0c60*/  FADD.FTZ R2, R2, R3 ;  /* 0x0000000302027221 */ /* 0x000fce0000010000 */
.L_x_14:
[----:B------:R-:W-:Y:S05]  /*0c70*/  BSYNC.RECONVERGENT B1 ;  /* 0x0000000000017941 */ /* 0x000fea0003800200 */
.L_x_4:
[----:B------:R-:W-:-:S04]  /*0c80*/  HFMA2 R9, -RZ, RZ, 0, 0 ;  /* 0x00000000ff097431 */ /* 0x000fc800000001ff */
[----:B0-----:R-:W-:Y:S05]  /*0c90*/  RET.REL.NODEC R8 `(_Z22layer_norm_backward_mpPK6__halfS1_S1_PKfS3_PfS4_S4_ii) ;  /* 0xfffffff008d87950 */ /* 0x001fea0003c3ffff */
.L_x_15:
[----:B------:R-:W-:-:S00]  /*0ca0*/  BRA `(.L_x_15) ;  /* 0xfffffffc00fc7947 */ /* 0x000fc0000383ffff */
[----:B------:R-:W-:-:S00]  /*0cb0*/  NOP ;  /* 0x0000000000007918 */ /* 0x000fc00000000000 */
        /* <DEDUP_REMOVED lines=12> */
.L_x_16:


//--------------------- .nv.shared.reserved.0     --------------------------
	.section	.nv.shared.reserved.0,"aw",@nobits
	.weak		__nv_reservedSMEM_offset_0_alias
	.size		__nv_reservedSMEM_offset_0_alias, 0, 64
	.other		__nv_reservedSMEM_offset_0_alias,@"STO_CUDA_RESERVED_SHARED STV_DEFAULT"
__nv_reservedSMEM_offset_0_alias:
	.zero		0
	.zero		64


//--------------------- .nv.constant0._Z22layer_norm_backward_mpPK6__halfS1_S1_PKfS3_PfS4_S4_ii --------------------------
	.section	.nv.constant0._Z22layer_norm_backward_mpPK6__halfS1_S1_PKfS3_PfS4_S4_ii,"a",@progbits
	.sectionflags	@""
	.align	4
.nv.constant0._Z22layer_norm_backward_mpPK6__halfS1_S1_PKfS3_PfS4_S4_ii:
	.zero		968


//--------------------- SYMBOLS --------------------------

	.type		.nv.reservedSmem.offset0,@object
	.size		.nv.reservedSmem.offset0,0x4
